//
// Generated by NVIDIA NVVM Compiler
//
// Compiler Build ID: CL-36424714
// Cuda compilation tools, release 13.0, V13.0.88
// Based on NVVM 20.0.0
//

.version 9.0
.target sm_100
.address_size 64

	// .globl	_Z5hellov
.extern .func  (.param .b32 func_retval0) vprintf
(
	.param .b64 vprintf_param_0,
	.param .b64 vprintf_param_1
)
;
.global .align 1 .b8 $str[127] = {72, 101, 108, 108, 111, 32, 119, 111, 114, 108, 100, 33, 32, 77, 121, 32, 98, 108, 111, 99, 107, 32, 105, 110, 100, 101, 120, 32, 105, 115, 32, 40, 37, 100, 44, 37, 100, 41, 32, 91, 71, 114, 105, 100, 32, 100, 105, 109, 115, 61, 40, 37, 100, 44, 37, 100, 41, 93, 44, 32, 51, 68, 45, 116, 104, 114, 101, 97, 100, 32, 105, 110, 100, 101, 120, 32, 119, 105, 116, 104, 105, 110, 32, 98, 108, 111, 99, 107, 61, 40, 37, 100, 44, 37, 100, 44, 37, 100, 41, 32, 61, 62, 32, 32, 32, 32, 32, 32, 32, 32, 116, 104, 114, 101, 97, 100, 32, 105, 110, 100, 101, 120, 61, 37, 100, 10};
.global .align 1 .b8 $str$1[177] = {72, 101, 108, 108, 111, 32, 119, 111, 114, 108, 100, 33, 32, 77, 121, 32, 98, 108, 111, 99, 107, 32, 105, 110, 100, 101, 120, 32, 105, 115, 32, 40, 37, 100, 44, 37, 100, 41, 32, 91, 71, 114, 105, 100, 32, 100, 105, 109, 115, 61, 40, 37, 100, 44, 37, 100, 41, 93, 44, 32, 51, 68, 45, 116, 104, 114, 101, 97, 100, 32, 105, 110, 100, 101, 120, 32, 119, 105, 116, 104, 105, 110, 32, 98, 108, 111, 99, 107, 61, 40, 37, 100, 44, 37, 100, 44, 37, 100, 41, 32, 61, 62, 32, 32, 32, 32, 32, 32, 32, 32, 32, 116, 104, 114, 101, 97, 100, 32, 105, 110, 100, 101, 120, 61, 37, 100, 32, 91, 35, 35, 35, 32, 116, 104, 105, 115, 32, 116, 104, 114, 101, 97, 100, 32, 119, 111, 117, 108, 100, 32, 110, 111, 116, 32, 98, 101, 32, 117, 115, 101, 100, 32, 102, 111, 114, 32, 78, 61, 37, 100, 32, 35, 35, 35, 93, 10};

.visible .entry _Z5hellov()
{
	.local .align 8 .b8 	__local_depot0[40];
	.reg .b64 	%SP;
	.reg .b64 	%SPL;
	.reg .pred 	%p<3>;
	.reg .b32 	%r<22>;
	.reg .b64 	%rd<9>;

	mov.u64 	%SPL, __local_depot0;
	cvta.local.u64 	%SP, %SPL;
	add.u64 	%rd2, %SP, 0;
	add.u64 	%rd1, %SPL, 0;
	mov.u32 	%r1, %ctaid.x;
	mov.u32 	%r2, %ctaid.y;
	mov.u32 	%r3, %nctaid.x;
	mad.lo.s32 	%r7, %r2, %r3, %r1;
	mov.u32 	%r8, %ntid.x;
	mov.u32 	%r9, %ntid.y;
	mov.u32 	%r10, %ntid.z;
	mov.u32 	%r11, %tid.z;
	mov.u32 	%r4, %tid.y;
	mov.u32 	%r5, %tid.x;
	mad.lo.s32 	%r12, %r7, %r10, %r11;
	mad.lo.s32 	%r13, %r12, %r9, %r4;
	mad.lo.s32 	%r6, %r13, %r8, %r5;
	add.s32 	%r14, %r6, -19001;
	setp.gt.u32 	%p1, %r14, -17002;
	@%p1 bra 	$L__BB0_4;
	setp.gt.s32 	%p2, %r6, 19999;
	@%p2 bra 	$L__BB0_3;
	mov.u32 	%r19, %nctaid.y;
	st.local.v2.u32 	[%rd1], {%r1, %r2};
	st.local.v2.u32 	[%rd1+8], {%r3, %r19};
	st.local.v2.u32 	[%rd1+16], {%r5, %r4};
	st.local.v2.u32 	[%rd1+24], {%r4, %r6};
	mov.u64 	%rd6, $str;
	cvta.global.u64 	%rd7, %rd6;
	{ // callseq 1, 0
	.param .b64 param0;
	st.param.b64 	[param0], %rd7;
	.param .b64 param1;
	st.param.b64 	[param1], %rd2;
	.param .b32 retval0;
	call.uni (retval0), 
	vprintf, 
	(
	param0, 
	param1
	);
	ld.param.b32 	%r20, [retval0];
	} // callseq 1
	bra.uni 	$L__BB0_4;
$L__BB0_3:
	mov.u32 	%r15, %nctaid.y;
	st.local.v2.u32 	[%rd1], {%r1, %r2};
	st.local.v2.u32 	[%rd1+8], {%r3, %r15};
	st.local.v2.u32 	[%rd1+16], {%r5, %r4};
	st.local.v2.u32 	[%rd1+24], {%r4, %r6};
	mov.b32 	%r16, 20000;
	st.local.u32 	[%rd1+32], %r16;
	mov.u64 	%rd3, $str$1;
	cvta.global.u64 	%rd4, %rd3;
	{ // callseq 0, 0
	.param .b64 param0;
	st.param.b64 	[param0], %rd4;
	.param .b64 param1;
	st.param.b64 	[param1], %rd2;
	.param .b32 retval0;
	call.uni (retval0), 
	vprintf, 
	(
	param0, 
	param1
	);
	ld.param.b32 	%r17, [retval0];
	} // callseq 0
$L__BB0_4:
	ret;

}


// ===== COMPILED SASS (sm_100) =====

	.target	sm_100

	.elftype	@"ET_EXEC"


//--------------------- .note.nv.tkinfo           --------------------------
	.section	.note.nv.tkinfo,"",@"SHT_NOTE"
	.sectionflags	@"SHF_NOTE_NV_TKINFO"
	.tkinfo
        /*0018*/ 	.word	0x00000002
        /*0030*/ 	.string	""
        /*0030*/ 	.string	"ptxas"
        /*0030*/ 	.string	"Cuda compilation tools, release 13.0, V13.0.88"
        /*0030*/ 	.string	"Build cuda_13.0.r13.0/compiler.36424714_0"
        /*0030*/ 	.string	"-arch sm_100 -m 64 "



//--------------------- .note.nv.cuinfo           --------------------------
	.section	.note.nv.cuinfo,"",@"SHT_NOTE"
	.sectionflags	@"SHF_NOTE_NV_CUINFO"
        /*0018*/ 	.short	0x0002
        /*001a*/ 	.short	0x0064
        /*001c*/ 	.short	0x0082
	.zero		2


//--------------------- .nv.info                  --------------------------
	.section	.nv.info,"",@"SHT_CUDA_INFO"
	.align	4


	//----- nvinfo : EIATTR_REGCOUNT
	.align		4
        /*0000*/ 	.byte	0x04, 0x2f
        /*0002*/ 	.short	(.L_3 - .L_2)
	.align		4
.L_2:
        /*0004*/ 	.word	index@(_Z5hellov)
        /*0008*/ 	.word	0x00000018


	//----- nvinfo : EIATTR_FRAME_SIZE
	.align		4
.L_3:
        /*000c*/ 	.byte	0x04, 0x11
        /*000e*/ 	.short	(.L_5 - .L_4)
	.align		4
.L_4:
        /*0010*/ 	.word	index@(_Z5hellov)
        /*0014*/ 	.word	0x00000028


	//----- nvinfo : EIATTR_MIN_STACK_SIZE
	.align		4
.L_5:
        /*0018*/ 	.byte	0x04, 0x12
        /*001a*/ 	.short	(.L_7 - .L_6)
	.align		4
.L_6:
        /*001c*/ 	.word	index@(_Z5hellov)
        /*0020*/ 	.word	0x00000028
.L_7:


//--------------------- .nv.compat                --------------------------
	.section	.nv.compat,"",@"SHT_CUDA_COMPAT_INFO"
	.align	4
        /*0000*/ 	.byte	0x02, 0x09, 0x00, 0x00, 0x02, 0x02, 0x01, 0x00, 0x02, 0x05, 0x05, 0x00, 0x03, 0x07, 0x01, 0x01
        /*0010*/ 	.byte	0x02, 0x03, 0x00, 0x00, 0x02, 0x06, 0x01, 0x00, 0x04, 0x0b, 0x08, 0x00, 0x09, 0x00, 0x00, 0x00
        /*0020*/ 	.byte	0x00, 0x00, 0x00, 0x00


//--------------------- .nv.info._Z5hellov        --------------------------
	.section	.nv.info._Z5hellov,"",@"SHT_CUDA_INFO"
	.sectionflags	@""
	.align	4


	//----- nvinfo : EIATTR_CUDA_API_VERSION
	.align		4
        /*0000*/ 	.byte	0x04, 0x37
        /*0002*/ 	.short	(.L_9 - .L_8)
.L_8:
        /*0004*/ 	.word	0x00000082


	//----- nvinfo : EIATTR_SPARSE_MMA_MASK
	.align		4
.L_9:
        /*0008*/ 	.byte	0x03, 0x50
        /*000a*/ 	.short	0x0000


	//----- nvinfo : EIATTR_MAXREG_COUNT
	.align		4
        /*000c*/ 	.byte	0x03, 0x1b
        /*000e*/ 	.short	0x00ff


	//----- nvinfo : EIATTR_EXTERNS
	.align		4
        /*0010*/ 	.byte	0x04, 0x0f
        /*0012*/ 	.short	(.L_11 - .L_10)


	//   ....[0]....
	.align		4
.L_10:
        /*0014*/ 	.word	index@(vprintf)


	//----- nvinfo : EIATTR_MERCURY_ISA_VERSION
	.align		4
.L_11:
        /*0018*/ 	.byte	0x03, 0x5f
        /*001a*/ 	.short	0x0101


	//----- nvinfo : EIATTR_VRC_CTA_INIT_COUNT
	.align		4
        /*001c*/ 	.byte	0x02, 0x4a
	.zero		1
	.zero		1


	//----- nvinfo : EIATTR_SYSCALL_OFFSETS
	.align		4
        /*0020*/ 	.byte	0x04, 0x46
        /*0022*/ 	.short	(.L_13 - .L_12)


	//   ....[0]....
.L_12:
        /*0024*/ 	.word	0x00000240


	//   ....[1]....
        /*0028*/ 	.word	0x00000340


	//----- nvinfo : EIATTR_EXIT_INSTR_OFFSETS
	.align		4
.L_13:
        /*002c*/ 	.byte	0x04, 0x1c
        /*002e*/ 	.short	(.L_15 - .L_14)


	//   ....[0]....
.L_14:
        /*0030*/ 	.word	0x00000150


	//   ....[1]....
        /*0034*/ 	.word	0x00000250


	//   ....[2]....
        /*0038*/ 	.word	0x00000350


	//----- nvinfo : EIATTR_CRS_STACK_SIZE
	.align		4
.L_15:
        /*003c*/ 	.byte	0x04, 0x1e
        /*003e*/ 	.short	(.L_17 - .L_16)
.L_16:
        /*0040*/ 	.word	0x00000000


	//----- nvinfo : EIATTR_SW_WAR
	.align		4
.L_17:
        /*0044*/ 	.byte	0x04, 0x36
        /*0046*/ 	.short	(.L_19 - .L_18)
.L_18:
        /*0048*/ 	.word	0x00000008
.L_19:


//--------------------- .nv.callgraph             --------------------------
	.section	.nv.callgraph,"",@"SHT_CUDA_CALLGRAPH"
	.align	4
	.sectionentsize	8
	.align		4
        /*0000*/ 	.word	0x00000000
	.align		4
        /*0004*/ 	.word	0xffffffff
	.align		4
        /*0008*/ 	.word	index@(_Z5hellov)
	.align		4
        /*000c*/ 	.word	index@(vprintf)
	.align		4
        /*0010*/ 	.word	0x00000000
	.align		4
        /*0014*/ 	.word	0xfffffffe
	.align		4
        /*0018*/ 	.word	0x00000000
	.align		4
        /*001c*/ 	.word	0xfffffffd
	.align		4
        /*0020*/ 	.word	0x00000000
	.align		4
        /*0024*/ 	.word	0xfffffffc


//--------------------- .nv.constant4             --------------------------
	.section	.nv.constant4,"a",@progbits
	.align	8
	.align		8
.nv.constant4:
        /*0000*/ 	.dword	vprintf
	.align		8
        /*0008*/ 	.dword	$str
	.align		8
        /*0010*/ 	.dword	$str$1


//--------------------- .text._Z5hellov           --------------------------
	.section	.text._Z5hellov,"ax",@progbits
	.align	128
        .global         _Z5hellov
        .type           _Z5hellov,@function
        .size           _Z5hellov,(.L_x_4 - _Z5hellov)
        .other          _Z5hellov,@"STO_CUDA_ENTRY STV_DEFAULT"
_Z5hellov:
.text._Z5hellov:
[----:B------:R-:W0:Y:S01]  /*0000*/  LDC R1, c[0x0][0x37c] ;  /* 0x0000df00ff017b82 */ /* 0x000e220000000800 */
[----:B------:R-:W1:Y:S01]  /*0010*/  S2R R8, SR_CTAID.X ;  /* 0x0000000000087919 */ /* 0x000e620000002500 */
[----:B------:R-:W2:Y:S06]  /*0020*/  LDCU UR5, c[0x0][0x2fc] ;  /* 0x00005f80ff0577ac */ /* 0x000eac0008000800 */
[----:B------:R-:W1:Y:S01]  /*0030*/  LDC R10, c[0x0][0x370] ;  /* 0x0000dc00ff0a7b82 */ /* 0x000e620000000800 */
[----:B0-----:R-:W-:Y:S01]  /*0040*/  VIADD R1, R1, 0xffffffd8 ;  /* 0xffffffd801017836 */ /* 0x001fe20000000000 */
[----:B------:R-:W1:Y:S01]  /*0050*/  S2R R9, SR_CTAID.Y ;  /* 0x0000000000097919 */ /* 0x000e620000002600 */
[----:B------:R-:W0:Y:S01]  /*0060*/  LDCU UR6, c[0x0][0x360] ;  /* 0x00006c00ff0677ac */ /* 0x000e220008000800 */
[----:B------:R-:W3:Y:S01]  /*0070*/  S2R R3, SR_TID.Z ;  /* 0x0000000000037919 */ /* 0x000ee20000002300 */
[----:B------:R-:W4:Y:S01]  /*0080*/  LDCU UR7, c[0x0][0x364] ;  /* 0x00006c80ff0777ac */ /* 0x000f220008000800 */
[----:B------:R-:W4:Y:S01]  /*0090*/  S2R R13, SR_TID.Y ;  /* 0x00000000000d7919 */ /* 0x000f220000002200 */
[----:B------:R-:W3:Y:S01]  /*00a0*/  LDCU UR4, c[0x0][0x368] ;  /* 0x00006d00ff0477ac */ /* 0x000ee20008000800 */
[----:B------:R-:W0:Y:S01]  /*00b0*/  S2R R12, SR_TID.X ;  /* 0x00000000000c7919 */ /* 0x000e220000002100 */
[----:B-1----:R-:W-:-:S04]  /*00c0*/  IMAD R0, R9, R10, R8 ;  /* 0x0000000a09007224 */ /* 0x002fc800078e0208 */
[----:B---3--:R-:W-:Y:S01]  /*00d0*/  IMAD R0, R0, UR4, R3 ;  /* 0x0000000400007c24 */ /* 0x008fe2000f8e0203 */
[----:B------:R-:W1:Y:S03]  /*00e0*/  LDCU UR4, c[0x0][0x2f8] ;  /* 0x00005f00ff0477ac */ /* 0x000e660008000800 */
[----:B----4-:R-:W-:-:S04]  /*00f0*/  IMAD R15, R0, UR7, R13 ;  /* 0x00000007000f7c24 */ /* 0x010fc8000f8e020d */
[----:B0-----:R-:W-:-:S04]  /*0100*/  IMAD R15, R15, UR6, R12 ;  /* 0x000000060f0f7c24 */ /* 0x001fc8000f8e020c */
[----:B------:R-:W-:-:S05]  /*0110*/  VIADD R0, R15, 0xffffb5c7 ;  /* 0xffffb5c70f007836 */ /* 0x000fca0000000000 */
[----:B------:R-:W-:Y:S02]  /*0120*/  ISETP.GT.U32.AND P0, PT, R0, -0x426a, PT ;  /* 0xffffbd960000780c */ /* 0x000fe40003f04070 */
[----:B-1----:R-:W-:-:S04]  /*0130*/  IADD3 R6, P1, PT, R1, UR4, RZ ;  /* 0x0000000401067c10 */ /* 0x002fc8000ff3e0ff */
[----:B--2---:R-:W-:-:S07]  /*0140*/  IADD3.X R7, PT, PT, RZ, UR5, RZ, P1, !PT ;  /* 0x00000005ff077c10 */ /* 0x004fce0008ffe4ff */
[----:B------:R-:W-:Y:S05]  /*0150*/  @P0 EXIT ;  /* 0x000000000000094d */ /* 0x000fea0003800000 */
[----:B------:R-:W-:-:S13]  /*0160*/  ISETP.GT.AND P0, PT, R15, 0x4e1f, PT ;  /* 0x00004e1f0f00780c */ /* 0x000fda0003f04270 */
[----:B------:R-:W-:Y:S05]  /*0170*/  @P0 BRA `(.L_x_0) ;  /* 0x0000000000380947 */ /* 0x000fea0003800000 */
[----:B------:R-:W0:Y:S01]  /*0180*/  LDC R11, c[0x0][0x374] ;  /* 0x0000dd00ff0b7b82 */ /* 0x000e220000000800 */
[----:B------:R-:W-:Y:S01]  /*0190*/  IMAD.MOV.U32 R14, RZ, RZ, R13 ;  /* 0x000000ffff0e7224 */ /* 0x000fe200078e000d */
[----:B------:R-:W-:Y:S01]  /*01a0*/  MOV R0, 0x0 ;  /* 0x0000000000007802 */ /* 0x000fe20000000f00 */
[----:B------:R1:W-:Y:S01]  /*01b0*/  STL.64 [R1], R8 ;  /* 0x0000000801007387 */ /* 0x0003e20000100a00 */
[----:B------:R-:W2:Y:S03]  /*01c0*/  LDCU.64 UR4, c[0x4][0x8] ;  /* 0x01000100ff0477ac */ /* 0x000ea60008000a00 */
[----:B------:R1:W-:Y:S01]  /*01d0*/  STL.64 [R1+0x10], R12 ;  /* 0x0000100c01007387 */ /* 0x0003e20000100a00 */
[----:B------:R1:W3:Y:S03]  /*01e0*/  LDC.64 R2, c[0x4][R0] ;  /* 0x0100000000027b82 */ /* 0x0002e60000000a00 */
[----:B------:R1:W-:Y:S01]  /*01f0*/  STL.64 [R1+0x18], R14 ;  /* 0x0000180e01007387 */ /* 0x0003e20000100a00 */
[----:B--2---:R-:W-:Y:S01]  /*0200*/  MOV R4, UR4 ;  /* 0x0000000400047c02 */ /* 0x004fe20008000f00 */
[----:B------:R-:W-:-:S02]  /*0210*/  IMAD.U32 R5, RZ, RZ, UR5 ;  /* 0x00000005ff057e24 */ /* 0x000fc4000f8e00ff */
[----:B0-----:R1:W-:Y:S05]  /*0220*/  STL.64 [R1+0x8], R10 ;  /* 0x0000080a01007387 */ /* 0x0013ea0000100a00 */
[----:B------:R-:W-:-:S07]  /*0230*/  LEPC R20, `(.L_x_1) ;  /* 0x000000001014794e */ /* 0x000fce0000000000 */
[----:B-1-3--:R-:W-:Y:S05]  /*0240*/  CALL.ABS.NOINC R2 ;  /* 0x0000000002007343 */ /* 0x00afea0003c00000 */
.L_x_1:
[----:B------:R-:W-:Y:S05]  /*0250*/  EXIT ;  /* 0x000000000000794d */ /* 0x000fea0003800000 */
.L_x_0:
[----:B------:R-:W0:Y:S01]  /*0260*/  LDC R11, c[0x0][0x374] ;  /* 0x0000dd00ff0b7b82 */ /* 0x000e220000000800 */
[----:B------:R-:W-:Y:S01]  /*0270*/  MOV R2, 0x0 ;  /* 0x0000000000027802 */ /* 0x000fe20000000f00 */
[----:B------:R-:W-:Y:S01]  /*0280*/  IMAD.MOV.U32 R0, RZ, RZ, 0x4e20 ;  /* 0x00004e20ff007424 */ /* 0x000fe200078e00ff */
[----:B------:R-:W-:Y:S01]  /*0290*/  MOV R14, R13 ;  /* 0x0000000d000e7202 */ /* 0x000fe20000000f00 */
[----:B------:R1:W-:Y:S01]  /*02a0*/  STL.64 [R1], R8 ;  /* 0x0000000801007387 */ /* 0x0003e20000100a00 */
[----:B------:R-:W2:Y:S03]  /*02b0*/  LDCU.64 UR4, c[0x4][0x10] ;  /* 0x01000200ff0477ac */ /* 0x000ea60008000a00 */
[----:B------:R1:W-:Y:S01]  /*02c0*/  STL.64 [R1+0x10], R12 ;  /* 0x0000100c01007387 */ /* 0x0003e20000100a00 */
[----:B------:R-:W3:Y:S03]  /*02d0*/  LDC.64 R2, c[0x4][R2] ;  /* 0x0100000002027b82 */ /* 0x000ee60000000a00 */
[----:B------:R1:W-:Y:S04]  /*02e0*/  STL.64 [R1+0x18], R14 ;  /* 0x0000180e01007387 */ /* 0x0003e80000100a00 */
[----:B------:R1:W-:Y:S01]  /*02f0*/  STL [R1+0x20], R0 ;  /* 0x0000200001007387 */ /* 0x0003e20000100800 */
[----:B--2---:R-:W-:-:S03]  /*0300*/  MOV R4, UR4 ;  /* 0x0000000400047c02 */ /* 0x004fc60008000f00 */
[----:B0-----:R1:W-:Y:S01]  /*0310*/  STL.64 [R1+0x8], R10 ;  /* 0x0000080a01007387 */ /* 0x0013e20000100a00 */
[----:B------:R-:W-:-:S07]  /*0320*/  IMAD.U32 R5, RZ, RZ, UR5 ;  /* 0x00000005ff057e24 */ /* 0x000fce000f8e00ff */
[----:B------:R-:W-:-:S07]  /*0330*/  LEPC R20, `(.L_x_2) ;  /* 0x000000001014794e */ /* 0x000fce0000000000 */
[----:B-1-3--:R-:W-:Y:S05]  /*0340*/  CALL.ABS.NOINC R2 ;  /* 0x0000000002007343 */ /* 0x00afea0003c00000 */
.L_x_2:
[----:B------:R-:W-:Y:S05]  /*0350*/  EXIT ;  /* 0x000000000000794d */ /* 0x000fea0003800000 */
.L_x_3:
[----:B------:R-:W-:-:S00]  /*0360*/  BRA `(.L_x_3) ;  /* 0xfffffffc00fc7947 */ /* 0x000fc0000383ffff */
[----:B------:R-:W-:-:S00]  /*0370*/  NOP ;  /* 0x0000000000007918 */ /* 0x000fc00000000000 */
        /* <DEDUP_REMOVED lines=8> */
.L_x_4:


//--------------------- .nv.global.init           --------------------------
	.section	.nv.global.init,"aw",@progbits
.nv.global.init:
	.type		$str,@object
	.size		$str,($str$1 - $str)
$str:
        /*0000*/ 	.byte	0x48, 0x65, 0x6c, 0x6c, 0x6f, 0x20, 0x77, 0x6f, 0x72, 0x6c, 0x64, 0x21, 0x20, 0x4d, 0x79, 0x20
        /*0010*/ 	.byte	0x62, 0x6c, 0x6f, 0x63, 0x6b, 0x20, 0x69, 0x6e, 0x64, 0x65, 0x78, 0x20, 0x69, 0x73, 0x20, 0x28
        /*0020*/ 	.byte	0x25, 0x64, 0x2c, 0x25, 0x64, 0x29, 0x20, 0x5b, 0x47, 0x72, 0x69, 0x64, 0x20, 0x64, 0x69, 0x6d
        /*0030*/ 	.byte	0x73, 0x3d, 0x28, 0x25, 0x64, 0x2c, 0x25, 0x64, 0x29, 0x5d, 0x2c, 0x20, 0x33, 0x44, 0x2d, 0x74
        /*0040*/ 	.byte	0x68, 0x72, 0x65, 0x61, 0x64, 0x20, 0x69, 0x6e, 0x64, 0x65, 0x78, 0x20, 0x77, 0x69, 0x74, 0x68
        /*0050*/ 	.byte	0x69, 0x6e, 0x20, 0x62, 0x6c, 0x6f, 0x63, 0x6b, 0x3d, 0x28, 0x25, 0x64, 0x2c, 0x25, 0x64, 0x2c
        /*0060*/ 	.byte	0x25, 0x64, 0x29, 0x20, 0x3d, 0x3e, 0x20, 0x20, 0x20, 0x20, 0x20, 0x20, 0x20, 0x20, 0x74, 0x68
        /*0070*/ 	.byte	0x72, 0x65, 0x61, 0x64, 0x20, 0x69, 0x6e, 0x64, 0x65, 0x78, 0x3d, 0x25, 0x64, 0x0a, 0x00
	.type		$str$1,@object
	.size		$str$1,(.L_1 - $str$1)
$str$1:
        /*007f*/ 	.byte	0x48, 0x65, 0x6c, 0x6c, 0x6f, 0x20, 0x77, 0x6f, 0x72, 0x6c, 0x64, 0x21, 0x20, 0x4d, 0x79, 0x20
        /* <DEDUP_REMOVED lines=10> */
        /*012f*/ 	.byte	0x00
.L_1:


//--------------------- .nv.shared.reserved.0     --------------------------
	.section	.nv.shared.reserved.0,"aw",@nobits
	.weak		__nv_reservedSMEM_offset_0_alias
	.size		__nv_reservedSMEM_offset_0_alias, 0, 64
	.other		__nv_reservedSMEM_offset_0_alias,@"STO_CUDA_RESERVED_SHARED STV_DEFAULT"
__nv_reservedSMEM_offset_0_alias:
	.zero		0
	.zero		64


//--------------------- .nv.constant0._Z5hellov   --------------------------
	.section	.nv.constant0._Z5hellov,"a",@progbits
	.sectionflags	@""
	.align	4
.nv.constant0._Z5hellov:
	.zero		896


//--------------------- SYMBOLS --------------------------

	.type		.nv.reservedSmem.offset0,@object
	.size		.nv.reservedSmem.offset0,0x4
	.type		vprintf,@function
